//
// Generated by NVIDIA NVVM Compiler
//
// Compiler Build ID: CL-36424714
// Cuda compilation tools, release 13.0, V13.0.88
// Based on NVVM 20.0.0
//

.version 9.0
.target sm_100
.address_size 64

	// .globl	_Z21kernelHistogramSharedPiS_
.extern .shared .align 16 .b8 cache[];

.visible .entry _Z21kernelHistogramSharedPiS_(
	.param .u64 .ptr .align 1 _Z21kernelHistogramSharedPiS__param_0,
	.param .u64 .ptr .align 1 _Z21kernelHistogramSharedPiS__param_1
)
{
	.reg .pred 	%p<8>;
	.reg .b32 	%r<58>;
	.reg .b64 	%rd<15>;

	ld.param.u64 	%rd3, [_Z21kernelHistogramSharedPiS__param_0];
	ld.param.u64 	%rd2, [_Z21kernelHistogramSharedPiS__param_1];
	cvta.to.global.u64 	%rd1, %rd3;
	mov.u32 	%r1, %tid.x;
	mov.u32 	%r14, %ctaid.x;
	mov.u32 	%r15, %ntid.x;
	mad.lo.s32 	%r56, %r14, %r15, %r1;
	mov.u32 	%r16, %nctaid.x;
	mul.lo.s32 	%r3, %r15, %r16;
	shl.b32 	%r17, %r1, 2;
	mov.u32 	%r18, cache;
	add.s32 	%r4, %r18, %r17;
	mov.b32 	%r19, 0;
	st.shared.u32 	[%r4], %r19;
	bar.sync 	0;
	setp.gt.s32 	%p1, %r56, 999998;
	@%p1 bra 	$L__BB0_7;
	add.s32 	%r20, %r56, %r3;
	max.s32 	%r21, %r20, 999999;
	setp.lt.s32 	%p2, %r20, 999999;
	selp.u32 	%r22, 1, 0, %p2;
	add.s32 	%r23, %r20, %r22;
	sub.s32 	%r24, %r21, %r23;
	div.u32 	%r25, %r24, %r3;
	add.s32 	%r5, %r25, %r22;
	and.b32  	%r26, %r5, 3;
	setp.eq.s32 	%p3, %r26, 3;
	@%p3 bra 	$L__BB0_4;
	add.s32 	%r27, %r5, 1;
	and.b32  	%r28, %r27, 3;
	neg.s32 	%r54, %r28;
$L__BB0_3:
	.pragma "nounroll";
	mul.wide.s32 	%rd4, %r56, 4;
	add.s64 	%rd5, %rd1, %rd4;
	ld.global.u32 	%r29, [%rd5];
	shl.b32 	%r30, %r29, 2;
	add.s32 	%r32, %r18, %r30;
	atom.shared.add.u32 	%r33, [%r32], 1;
	add.s32 	%r56, %r56, %r3;
	add.s32 	%r54, %r54, 1;
	setp.ne.s32 	%p4, %r54, 0;
	@%p4 bra 	$L__BB0_3;
$L__BB0_4:
	setp.lt.u32 	%p5, %r5, 3;
	@%p5 bra 	$L__BB0_7;
	mul.wide.s32 	%rd8, %r3, 4;
	shl.b32 	%r51, %r3, 2;
$L__BB0_6:
	mul.wide.s32 	%rd6, %r56, 4;
	add.s64 	%rd7, %rd1, %rd6;
	ld.global.u32 	%r34, [%rd7];
	shl.b32 	%r35, %r34, 2;
	add.s32 	%r37, %r18, %r35;
	atom.shared.add.u32 	%r38, [%r37], 1;
	add.s64 	%rd9, %rd7, %rd8;
	ld.global.u32 	%r39, [%rd9];
	shl.b32 	%r40, %r39, 2;
	add.s32 	%r41, %r18, %r40;
	atom.shared.add.u32 	%r42, [%r41], 1;
	add.s64 	%rd10, %rd9, %rd8;
	ld.global.u32 	%r43, [%rd10];
	shl.b32 	%r44, %r43, 2;
	add.s32 	%r45, %r18, %r44;
	atom.shared.add.u32 	%r46, [%r45], 1;
	add.s64 	%rd11, %rd10, %rd8;
	ld.global.u32 	%r47, [%rd11];
	shl.b32 	%r48, %r47, 2;
	add.s32 	%r49, %r18, %r48;
	atom.shared.add.u32 	%r50, [%r49], 1;
	add.s32 	%r56, %r51, %r56;
	setp.lt.s32 	%p6, %r56, 999999;
	@%p6 bra 	$L__BB0_6;
$L__BB0_7:
	bar.sync 	0;
	setp.gt.u32 	%p7, %r1, 255;
	@%p7 bra 	$L__BB0_9;
	cvta.to.global.u64 	%rd12, %rd2;
	mul.wide.u32 	%rd13, %r1, 4;
	add.s64 	%rd14, %rd12, %rd13;
	ld.shared.u32 	%r52, [%r4];
	atom.global.add.u32 	%r53, [%rd14], %r52;
$L__BB0_9:
	ret;

}


// ===== COMPILED SASS (sm_100) =====

	.target	sm_100

	.elftype	@"ET_EXEC"


//--------------------- .note.nv.tkinfo           --------------------------
	.section	.note.nv.tkinfo,"",@"SHT_NOTE"
	.sectionflags	@"SHF_NOTE_NV_TKINFO"
	.tkinfo
        /*0018*/ 	.word	0x00000002
        /*0030*/ 	.string	""
        /*0030*/ 	.string	"ptxas"
        /*0030*/ 	.string	"Cuda compilation tools, release 13.0, V13.0.88"
        /*0030*/ 	.string	"Build cuda_13.0.r13.0/compiler.36424714_0"
        /*0030*/ 	.string	"-arch sm_100 -m 64 "



//--------------------- .note.nv.cuinfo           --------------------------
	.section	.note.nv.cuinfo,"",@"SHT_NOTE"
	.sectionflags	@"SHF_NOTE_NV_CUINFO"
        /*0018*/ 	.short	0x0002
        /*001a*/ 	.short	0x0064
        /*001c*/ 	.short	0x0082
	.zero		2


//--------------------- .nv.info                  --------------------------
	.section	.nv.info,"",@"SHT_CUDA_INFO"
	.align	4


	//----- nvinfo : EIATTR_REGCOUNT
	.align		4
        /*0000*/ 	.byte	0x04, 0x2f
        /*0002*/ 	.short	(.L_1 - .L_0)
	.align		4
.L_0:
        /*0004*/ 	.word	index@(_Z21kernelHistogramSharedPiS_)
        /*0008*/ 	.word	0x00000015


	//----- nvinfo : EIATTR_FRAME_SIZE
	.align		4
.L_1:
        /*000c*/ 	.byte	0x04, 0x11
        /*000e*/ 	.short	(.L_3 - .L_2)
	.align		4
.L_2:
        /*0010*/ 	.word	index@(_Z21kernelHistogramSharedPiS_)
        /*0014*/ 	.word	0x00000000


	//----- nvinfo : EIATTR_MIN_STACK_SIZE
	.align		4
.L_3:
        /*0018*/ 	.byte	0x04, 0x12
        /*001a*/ 	.short	(.L_5 - .L_4)
	.align		4
.L_4:
        /*001c*/ 	.word	index@(_Z21kernelHistogramSharedPiS_)
        /*0020*/ 	.word	0x00000000
.L_5:


//--------------------- .nv.compat                --------------------------
	.section	.nv.compat,"",@"SHT_CUDA_COMPAT_INFO"
	.align	4
        /*0000*/ 	.byte	0x02, 0x09, 0x00, 0x00, 0x02, 0x02, 0x01, 0x00, 0x02, 0x05, 0x05, 0x00, 0x03, 0x07, 0x01, 0x01
        /*0010*/ 	.byte	0x02, 0x03, 0x00, 0x00, 0x02, 0x06, 0x01, 0x00, 0x04, 0x0b, 0x08, 0x00, 0x09, 0x00, 0x00, 0x00
        /*0020*/ 	.byte	0x00, 0x00, 0x00, 0x00


//--------------------- .nv.info._Z21kernelHistogramSharedPiS_ --------------------------
	.section	.nv.info._Z21kernelHistogramSharedPiS_,"",@"SHT_CUDA_INFO"
	.sectionflags	@""
	.align	4


	//----- nvinfo : EIATTR_CUDA_API_VERSION
	.align		4
        /*0000*/ 	.byte	0x04, 0x37
        /*0002*/ 	.short	(.L_7 - .L_6)
.L_6:
        /*0004*/ 	.word	0x00000082


	//----- nvinfo : EIATTR_KPARAM_INFO
	.align		4
.L_7:
        /*0008*/ 	.byte	0x04, 0x17
        /*000a*/ 	.short	(.L_9 - .L_8)
.L_8:
        /*000c*/ 	.word	0x00000000
        /*0010*/ 	.short	0x0001
        /*0012*/ 	.short	0x0008
        /*0014*/ 	.byte	0x00, 0xf5, 0x21, 0x00


	//----- nvinfo : EIATTR_KPARAM_INFO
	.align		4
.L_9:
        /*0018*/ 	.byte	0x04, 0x17
        /*001a*/ 	.short	(.L_11 - .L_10)
.L_10:
        /*001c*/ 	.word	0x00000000
        /*0020*/ 	.short	0x0000
        /*0022*/ 	.short	0x0000
        /*0024*/ 	.byte	0x00, 0xf5, 0x21, 0x00


	//----- nvinfo : EIATTR_SPARSE_MMA_MASK
	.align		4
.L_11:
        /*0028*/ 	.byte	0x03, 0x50
        /*002a*/ 	.short	0x0000


	//----- nvinfo : EIATTR_MAXREG_COUNT
	.align		4
        /*002c*/ 	.byte	0x03, 0x1b
        /*002e*/ 	.short	0x00ff


	//----- nvinfo : EIATTR_NUM_BARRIERS
	.align		4
        /*0030*/ 	.byte	0x02, 0x4c
        /*0032*/ 	.byte	0x01
	.zero		1


	//----- nvinfo : EIATTR_MERCURY_ISA_VERSION
	.align		4
        /*0034*/ 	.byte	0x03, 0x5f
        /*0036*/ 	.short	0x0101


	//----- nvinfo : EIATTR_VRC_CTA_INIT_COUNT
	.align		4
        /*0038*/ 	.byte	0x02, 0x4a
	.zero		1
	.zero		1


	//----- nvinfo : EIATTR_EXIT_INSTR_OFFSETS
	.align		4
        /*003c*/ 	.byte	0x04, 0x1c
        /*003e*/ 	.short	(.L_13 - .L_12)


	//   ....[0]....
.L_12:
        /*0040*/ 	.word	0x00000530


	//   ....[1]....
        /*0044*/ 	.word	0x00000580


	//----- nvinfo : EIATTR_CRS_STACK_SIZE
	.align		4
.L_13:
        /*0048*/ 	.byte	0x04, 0x1e
        /*004a*/ 	.short	(.L_15 - .L_14)
.L_14:
        /*004c*/ 	.word	0x00000000


	//----- nvinfo : EIATTR_CBANK_PARAM_SIZE
	.align		4
.L_15:
        /*0050*/ 	.byte	0x03, 0x19
        /*0052*/ 	.short	0x0010


	//----- nvinfo : EIATTR_PARAM_CBANK
	.align		4
        /*0054*/ 	.byte	0x04, 0x0a
        /*0056*/ 	.short	(.L_17 - .L_16)
	.align		4
.L_16:
        /*0058*/ 	.word	index@(.nv.constant0._Z21kernelHistogramSharedPiS_)
        /*005c*/ 	.short	0x0380
        /*005e*/ 	.short	0x0010


	//----- nvinfo : EIATTR_SW_WAR
	.align		4
.L_17:
        /*0060*/ 	.byte	0x04, 0x36
        /*0062*/ 	.short	(.L_19 - .L_18)
.L_18:
        /*0064*/ 	.word	0x00000008
.L_19:


//--------------------- .nv.callgraph             --------------------------
	.section	.nv.callgraph,"",@"SHT_CUDA_CALLGRAPH"
	.align	4
	.sectionentsize	8
	.align		4
        /*0000*/ 	.word	0x00000000
	.align		4
        /*0004*/ 	.word	0xffffffff
	.align		4
        /*0008*/ 	.word	0x00000000
	.align		4
        /*000c*/ 	.word	0xfffffffe
	.align		4
        /*0010*/ 	.word	0x00000000
	.align		4
        /*0014*/ 	.word	0xfffffffd
	.align		4
        /*0018*/ 	.word	0x00000000
	.align		4
        /*001c*/ 	.word	0xfffffffc


//--------------------- .text._Z21kernelHistogramSharedPiS_ --------------------------
	.section	.text._Z21kernelHistogramSharedPiS_,"ax",@progbits
	.align	128
        .global         _Z21kernelHistogramSharedPiS_
        .type           _Z21kernelHistogramSharedPiS_,@function
        .size           _Z21kernelHistogramSharedPiS_,(.L_x_7 - _Z21kernelHistogramSharedPiS_)
        .other          _Z21kernelHistogramSharedPiS_,@"STO_CUDA_ENTRY STV_DEFAULT"
_Z21kernelHistogramSharedPiS_:
.text._Z21kernelHistogramSharedPiS_:
[----:B------:R-:W-:Y:S01]  /*0000*/  LDC R1, c[0x0][0x37c] ;  /* 0x0000df00ff017b82 */ /* 0x000fe20000000800 */
[----:B------:R-:W0:Y:S07]  /*0010*/  S2R R0, SR_TID.X ;  /* 0x0000000000007919 */ /* 0x000e2e0000002100 */
[----:B------:R-:W1:Y:S01]  /*0020*/  S2UR UR5, SR_CgaCtaId ;  /* 0x00000000000579c3 */ /* 0x000e620000008800 */
[----:B------:R-:W-:Y:S01]  /*0030*/  UMOV UR4, 0x400 ;  /* 0x0000040000047882 */ /* 0x000fe20000000000 */
[----:B------:R-:W2:Y:S01]  /*0040*/  LDCU.64 UR6, c[0x0][0x358] ;  /* 0x00006b00ff0677ac */ /* 0x000ea20008000a00 */
[----:B------:R-:W-:Y:S05]  /*0050*/  BSSY.RECONVERGENT B0, `(.L_x_0) ;  /* 0x000004b000007945 */ /* 0x000fea0003800200 */
[----:B------:R-:W3:Y:S08]  /*0060*/  S2UR UR8, SR_CTAID.X ;  /* 0x00000000000879c3 */ /* 0x000ef00000002500 */
[----:B------:R-:W3:Y:S01]  /*0070*/  LDC R5, c[0x0][0x360] ;  /* 0x0000d800ff057b82 */ /* 0x000ee20000000800 */
[----:B-1----:R-:W-:Y:S01]  /*0080*/  ULEA UR4, UR5, UR4, 0x18 ;  /* 0x0000000405047291 */ /* 0x002fe2000f8ec0ff */
[----:B------:R-:W1:Y:S05]  /*0090*/  LDCU UR5, c[0x0][0x370] ;  /* 0x00006e00ff0577ac */ /* 0x000e6a0008000800 */
[----:B0-----:R-:W-:-:S05]  /*00a0*/  LEA R3, R0, UR4, 0x2 ;  /* 0x0000000400037c11 */ /* 0x001fca000f8e10ff */
[----:B------:R0:W-:Y:S01]  /*00b0*/  STS [R3], RZ ;  /* 0x000000ff03007388 */ /* 0x0001e20000000800 */
[C---:B---3--:R-:W-:Y:S02]  /*00c0*/  IMAD R7, R5.reuse, UR8, R0 ;  /* 0x0000000805077c24 */ /* 0x048fe4000f8e0200 */
[----:B-1----:R-:W-:Y:S01]  /*00d0*/  IMAD R2, R5, UR5, RZ ;  /* 0x0000000505027c24 */ /* 0x002fe2000f8e02ff */
[----:B------:R-:W-:Y:S02]  /*00e0*/  BAR.SYNC.DEFER_BLOCKING 0x0 ;  /* 0x0000000000007b1d */ /* 0x000fe40000010000 */
[----:B------:R-:W-:-:S13]  /*00f0*/  ISETP.GT.AND P0, PT, R7, 0xf423e, PT ;  /* 0x000f423e0700780c */ /* 0x000fda0003f04270 */
[----:B0-2---:R-:W-:Y:S05]  /*0100*/  @P0 BRA `(.L_x_1) ;  /* 0x0000000000fc0947 */ /* 0x005fea0003800000 */
[----:B------:R-:W0:Y:S01]  /*0110*/  I2F.U32.RP R10, R2 ;  /* 0x00000002000a7306 */ /* 0x000e220000209000 */
[C---:B------:R-:W-:Y:S01]  /*0120*/  IMAD.IADD R6, R2.reuse, 0x1, R7 ;  /* 0x0000000102067824 */ /* 0x040fe200078e0207 */
[----:B------:R-:W-:Y:S01]  /*0130*/  ISETP.NE.U32.AND P2, PT, R2, RZ, PT ;  /* 0x000000ff0200720c */ /* 0x000fe20003f45070 */
[----:B------:R-:W-:Y:S01]  /*0140*/  IMAD.MOV R11, RZ, RZ, -R2 ;  /* 0x000000ffff0b7224 */ /* 0x000fe200078e0a02 */
[----:B------:R-:W-:Y:S02]  /*0150*/  BSSY.RECONVERGENT B1, `(.L_x_2) ;  /* 0x0000026000017945 */ /* 0x000fe40003800200 */
[C---:B------:R-:W-:Y:S02]  /*0160*/  ISETP.GE.AND P0, PT, R6.reuse, 0xf423f, PT ;  /* 0x000f423f0600780c */ /* 0x040fe40003f06270 */
[----:B------:R-:W-:Y:S02]  /*0170*/  VIMNMX R9, PT, PT, R6, 0xf423f, !PT ;  /* 0x000f423f06097848 */ /* 0x000fe40007fe0100 */
[----:B------:R-:W-:-:S04]  /*0180*/  SEL R8, RZ, 0x1, P0 ;  /* 0x00000001ff087807 */ /* 0x000fc80000000000 */
[----:B------:R-:W-:Y:S01]  /*0190*/  IADD3 R9, PT, PT, R9, -R6, -R8 ;  /* 0x8000000609097210 */ /* 0x000fe20007ffe808 */
[----:B0-----:R-:W0:Y:S02]  /*01a0*/  MUFU.RCP R10, R10 ;  /* 0x0000000a000a7308 */ /* 0x001e240000001000 */
[----:B0-----:R-:W-:-:S06]  /*01b0*/  VIADD R4, R10, 0xffffffe ;  /* 0x0ffffffe0a047836 */ /* 0x001fcc0000000000 */
[----:B------:R0:W1:Y:S02]  /*01c0*/  F2I.FTZ.U32.TRUNC.NTZ R5, R4 ;  /* 0x0000000400057305 */ /* 0x000064000021f000 */
[----:B0-----:R-:W-:Y:S02]  /*01d0*/  IMAD.MOV.U32 R4, RZ, RZ, RZ ;  /* 0x000000ffff047224 */ /* 0x001fe400078e00ff */
[----:B-1----:R-:W-:-:S04]  /*01e0*/  IMAD R11, R11, R5, RZ ;  /* 0x000000050b0b7224 */ /* 0x002fc800078e02ff */
[----:B------:R-:W-:-:S06]  /*01f0*/  IMAD.HI.U32 R10, R5, R11, R4 ;  /* 0x0000000b050a7227 */ /* 0x000fcc00078e0004 */
[----:B------:R-:W-:-:S05]  /*0200*/  IMAD.HI.U32 R11, R10, R9, RZ ;  /* 0x000000090a0b7227 */ /* 0x000fca00078e00ff */
[----:B------:R-:W-:-:S05]  /*0210*/  IADD3 R4, PT, PT, -R11, RZ, RZ ;  /* 0x000000ff0b047210 */ /* 0x000fca0007ffe1ff */
[----:B------:R-:W-:Y:S02]  /*0220*/  IMAD R9, R2, R4, R9 ;  /* 0x0000000402097224 */ /* 0x000fe400078e0209 */
[----:B------:R-:W0:Y:S03]  /*0230*/  LDC.64 R4, c[0x0][0x380] ;  /* 0x0000e000ff047b82 */ /* 0x000e260000000a00 */
[----:B------:R-:W-:-:S13]  /*0240*/  ISETP.GE.U32.AND P0, PT, R9, R2, PT ;  /* 0x000000020900720c */ /* 0x000fda0003f06070 */
[----:B------:R-:W-:Y:S02]  /*0250*/  @P0 IMAD.IADD R9, R9, 0x1, -R2 ;  /* 0x0000000109090824 */ /* 0x000fe400078e0a02 */
[----:B------:R-:W-:-:S03]  /*0260*/  @P0 VIADD R11, R11, 0x1 ;  /* 0x000000010b0b0836 */ /* 0x000fc60000000000 */
[----:B------:R-:W-:-:S13]  /*0270*/  ISETP.GE.U32.AND P1, PT, R9, R2, PT ;  /* 0x000000020900720c */ /* 0x000fda0003f26070 */
[----:B------:R-:W-:Y:S01]  /*0280*/  @P1 VIADD R11, R11, 0x1 ;  /* 0x000000010b0b1836 */ /* 0x000fe20000000000 */
[----:B------:R-:W-:-:S04]  /*0290*/  @!P2 LOP3.LUT R11, RZ, R2, RZ, 0x33, !PT ;  /* 0x00000002ff0ba212 */ /* 0x000fc800078e33ff */
[----:B------:R-:W-:-:S04]  /*02a0*/  IADD3 R6, PT, PT, R8, R11, RZ ;  /* 0x0000000b08067210 */ /* 0x000fc80007ffe0ff */
[C---:B------:R-:W-:Y:S02]  /*02b0*/  LOP3.LUT R8, R6.reuse, 0x3, RZ, 0xc0, !PT ;  /* 0x0000000306087812 */ /* 0x040fe400078ec0ff */
[----:B------:R-:W-:Y:S02]  /*02c0*/  ISETP.GE.U32.AND P1, PT, R6, 0x3, PT ;  /* 0x000000030600780c */ /* 0x000fe40003f26070 */
[----:B------:R-:W-:-:S13]  /*02d0*/  ISETP.NE.AND P0, PT, R8, 0x3, PT ;  /* 0x000000030800780c */ /* 0x000fda0003f05270 */
[----:B0-----:R-:W-:Y:S05]  /*02e0*/  @!P0 BRA `(.L_x_3) ;  /* 0x0000000000308947 */ /* 0x001fea0003800000 */
[----:B------:R-:W0:Y:S01]  /*02f0*/  LDC.64 R10, c[0x0][0x380] ;  /* 0x0000e000ff0a7b82 */ /* 0x000e220000000a00 */
[----:B------:R-:W-:-:S05]  /*0300*/  VIADD R6, R6, 0x1 ;  /* 0x0000000106067836 */ /* 0x000fca0000000000 */
[----:B------:R-:W-:-:S05]  /*0310*/  LOP3.LUT R6, R6, 0x3, RZ, 0xc0, !PT ;  /* 0x0000000306067812 */ /* 0x000fca00078ec0ff */
[----:B------:R-:W-:-:S07]  /*0320*/  IMAD.MOV R6, RZ, RZ, -R6 ;  /* 0x000000ffff067224 */ /* 0x000fce00078e0a06 */
.L_x_4:
[----:B0-----:R-:W-:-:S06]  /*0330*/  IMAD.WIDE R8, R7, 0x4, R10 ;  /* 0x0000000407087825 */ /* 0x001fcc00078e020a */
[----:B------:R-:W2:Y:S01]  /*0340*/  LDG.E R8, desc[UR6][R8.64] ;  /* 0x0000000608087981 */ /* 0x000ea2000c1e1900 */
[----:B------:R-:W-:Y:S01]  /*0350*/  VIADD R6, R6, 0x1 ;  /* 0x0000000106067836 */ /* 0x000fe20000000000 */
[----:B------:R-:W-:-:S04]  /*0360*/  IADD3 R7, PT, PT, R2, R7, RZ ;  /* 0x0000000702077210 */ /* 0x000fc80007ffe0ff */
[----:B------:R-:W-:Y:S02]  /*0370*/  ISETP.NE.AND P0, PT, R6, RZ, PT ;  /* 0x000000ff0600720c */ /* 0x000fe40003f05270 */
[----:B-12---:R-:W-:-:S05]  /*0380*/  LEA R12, R8, UR4, 0x2 ;  /* 0x00000004080c7c11 */ /* 0x006fca000f8e10ff */
[----:B------:R1:W-:Y:S06]  /*0390*/  ATOMS.POPC.INC.32 RZ, [R12+URZ] ;  /* 0x000000000cff7f8c */ /* 0x0003ec000d8000ff */
[----:B------:R-:W-:Y:S05]  /*03a0*/  @P0 BRA `(.L_x_4) ;  /* 0xfffffffc00e00947 */ /* 0x000fea000383ffff */
.L_x_3:
[----:B------:R-:W-:Y:S05]  /*03b0*/  BSYNC.RECONVERGENT B1 ;  /* 0x0000000000017941 */ /* 0x000fea0003800200 */
.L_x_2:
[----:B------:R-:W-:Y:S05]  /*03c0*/  @!P1 BRA `(.L_x_1) ;  /* 0x00000000004c9947 */ /* 0x000fea0003800000 */
.L_x_5:
[----:B------:R-:W-:-:S04]  /*03d0*/  IMAD.WIDE R14, R7, 0x4, R4 ;  /* 0x00000004070e7825 */ /* 0x000fc800078e0204 */
[C---:B------:R-:W-:Y:S02]  /*03e0*/  IMAD.WIDE R8, R2.reuse, 0x4, R14 ;  /* 0x0000000402087825 */ /* 0x040fe400078e020e */
[----:B------:R-:W2:Y:S02]  /*03f0*/  LDG.E R14, desc[UR6][R14.64] ;  /* 0x000000060e0e7981 */ /* 0x000ea4000c1e1900 */
[C---:B------:R-:W-:Y:S02]  /*0400*/  IMAD.WIDE R10, R2.reuse, 0x4, R8 ;  /* 0x00000004020a7825 */ /* 0x040fe400078e0208 */
[----:B------:R-:W3:Y:S02]  /*0410*/  LDG.E R8, desc[UR6][R8.64] ;  /* 0x0000000608087981 */ /* 0x000ee4000c1e1900 */
[C---:B-1----:R-:W-:Y:S02]  /*0420*/  IMAD.WIDE R12, R2.reuse, 0x4, R10 ;  /* 0x00000004020c7825 */ /* 0x042fe400078e020a */
[----:B------:R-:W4:Y:S04]  /*0430*/  LDG.E R10, desc[UR6][R10.64] ;  /* 0x000000060a0a7981 */ /* 0x000f28000c1e1900 */
[----:B------:R-:W5:Y:S01]  /*0440*/  LDG.E R12, desc[UR6][R12.64] ;  /* 0x000000060c0c7981 */ /* 0x000f62000c1e1900 */
[----:B------:R-:W-:-:S05]  /*0450*/  IMAD R7, R2, 0x4, R7 ;  /* 0x0000000402077824 */ /* 0x000fca00078e0207 */
[----:B------:R-:W-:Y:S02]  /*0460*/  ISETP.GE.AND P0, PT, R7, 0xf423f, PT ;  /* 0x000f423f0700780c */ /* 0x000fe40003f06270 */
[----:B0-2---:R-:W-:-:S05]  /*0470*/  LEA R6, R14, UR4, 0x2 ;  /* 0x000000040e067c11 */ /* 0x005fca000f8e10ff */
[----:B------:R0:W-:Y:S01]  /*0480*/  ATOMS.POPC.INC.32 RZ, [R6+URZ] ;  /* 0x0000000006ff7f8c */ /* 0x0001e2000d8000ff */
[----:B---3--:R-:W-:-:S05]  /*0490*/  LEA R16, R8, UR4, 0x2 ;  /* 0x0000000408107c11 */ /* 0x008fca000f8e10ff */
[----:B------:R0:W-:Y:S01]  /*04a0*/  ATOMS.POPC.INC.32 RZ, [R16+URZ] ;  /* 0x0000000010ff7f8c */ /* 0x0001e2000d8000ff */
[----:B----4-:R-:W-:Y:S02]  /*04b0*/  LEA R17, R10, UR4, 0x2 ;  /* 0x000000040a117c11 */ /* 0x010fe4000f8e10ff */
[----:B-----5:R-:W-:-:S03]  /*04c0*/  LEA R18, R12, UR4, 0x2 ;  /* 0x000000040c127c11 */ /* 0x020fc6000f8e10ff */
[----:B------:R0:W-:Y:S04]  /*04d0*/  ATOMS.POPC.INC.32 RZ, [R17+URZ] ;  /* 0x0000000011ff7f8c */ /* 0x0001e8000d8000ff */
[----:B------:R0:W-:Y:S01]  /*04e0*/  ATOMS.POPC.INC.32 RZ, [R18+URZ] ;  /* 0x0000000012ff7f8c */ /* 0x0001e2000d8000ff */
[----:B------:R-:W-:Y:S05]  /*04f0*/  @!P0 BRA `(.L_x_5) ;  /* 0xfffffffc00b48947 */ /* 0x000fea000383ffff */
.L_x_1:
[----:B------:R-:W-:Y:S05]  /*0500*/  BSYNC.RECONVERGENT B0 ;  /* 0x0000000000007941 */ /* 0x000fea0003800200 */
.L_x_0:
[----:B------:R-:W-:Y:S01]  /*0510*/  BAR.SYNC.DEFER_BLOCKING 0x0 ;  /* 0x0000000000007b1d */ /* 0x000fe20000010000 */
[----:B------:R-:W-:-:S13]  /*0520*/  ISETP.GT.U32.AND P0, PT, R0, 0xff, PT ;  /* 0x000000ff0000780c */ /* 0x000fda0003f04070 */
[----:B------:R-:W-:Y:S05]  /*0530*/  @P0 EXIT ;  /* 0x000000000000094d */ /* 0x000fea0003800000 */
[----:B------:R-:W2:Y:S01]  /*0540*/  LDS R3, [R3] ;  /* 0x0000000003037984 */ /* 0x000ea20000000800 */
[----:B------:R-:W3:Y:S02]  /*0550*/  LDC.64 R4, c[0x0][0x388] ;  /* 0x0000e200ff047b82 */ /* 0x000ee40000000a00 */
[----:B---3--:R-:W-:-:S05]  /*0560*/  IMAD.WIDE.U32 R4, R0, 0x4, R4 ;  /* 0x0000000400047825 */ /* 0x008fca00078e0004 */
[----:B--2---:R-:W-:Y:S01]  /*0570*/  REDG.E.ADD.STRONG.GPU desc[UR6][R4.64], R3 ;  /* 0x000000030400798e */ /* 0x004fe2000c12e106 */
[----:B------:R-:W-:Y:S05]  /*0580*/  EXIT ;  /* 0x000000000000794d */ /* 0x000fea0003800000 */
.L_x_6:
[----:B------:R-:W-:-:S00]  /*0590*/  BRA `(.L_x_6) ;  /* 0xfffffffc00fc7947 */ /* 0x000fc0000383ffff */
[----:B------:R-:W-:-:S00]  /*05a0*/  NOP ;  /* 0x0000000000007918 */ /* 0x000fc00000000000 */
        /* <DEDUP_REMOVED lines=13> */
.L_x_7:


//--------------------- .nv.shared._Z21kernelHistogramSharedPiS_ --------------------------
	.section	.nv.shared._Z21kernelHistogramSharedPiS_,"aw",@nobits
	.sectionflags	@""
	.align	16
	.zero		1024


//--------------------- .nv.shared.reserved.0     --------------------------
	.section	.nv.shared.reserved.0,"aw",@nobits
	.weak		__nv_reservedSMEM_offset_0_alias
	.size		__nv_reservedSMEM_offset_0_alias, 0, 64
	.other		__nv_reservedSMEM_offset_0_alias,@"STO_CUDA_RESERVED_SHARED STV_DEFAULT"
__nv_reservedSMEM_offset_0_alias:
	.zero		0
	.zero		64


//--------------------- .nv.constant0._Z21kernelHistogramSharedPiS_ --------------------------
	.section	.nv.constant0._Z21kernelHistogramSharedPiS_,"a",@progbits
	.sectionflags	@""
	.align	4
.nv.constant0._Z21kernelHistogramSharedPiS_:
	.zero		912


//--------------------- SYMBOLS --------------------------

	.type		.nv.reservedSmem.offset0,@object
	.size		.nv.reservedSmem.offset0,0x4
	.type		.nv.reservedSmem.cap,@object
	.size		.nv.reservedSmem.cap,0x4
